//
// Generated by NVIDIA NVVM Compiler
//
// Compiler Build ID: CL-36424714
// Cuda compilation tools, release 13.0, V13.0.88
// Based on NVVM 20.0.0
//

.version 9.0
.target sm_100
.address_size 64

	// .globl	_Z13onlywarp_failPi

.visible .entry _Z13onlywarp_failPi(
	.param .u64 .ptr .align 1 _Z13onlywarp_failPi_param_0
)
{
	.reg .b32 	%r<2>;
	.reg .b64 	%rd<3>;

	ld.param.u64 	%rd1, [_Z13onlywarp_failPi_param_0];
	cvta.to.global.u64 	%rd2, %rd1;
	mov.u32 	%r1, %tid.x;
	st.global.u32 	[%rd2], %r1;
	ret;

}


// ===== COMPILED SASS (sm_100) =====

	.target	sm_100

	.elftype	@"ET_EXEC"


//--------------------- .note.nv.tkinfo           --------------------------
	.section	.note.nv.tkinfo,"",@"SHT_NOTE"
	.sectionflags	@"SHF_NOTE_NV_TKINFO"
	.tkinfo
        /*0018*/ 	.word	0x00000002
        /*0030*/ 	.string	""
        /*0030*/ 	.string	"ptxas"
        /*0030*/ 	.string	"Cuda compilation tools, release 13.0, V13.0.88"
        /*0030*/ 	.string	"Build cuda_13.0.r13.0/compiler.36424714_0"
        /*0030*/ 	.string	"-arch sm_100 -m 64 "



//--------------------- .note.nv.cuinfo           --------------------------
	.section	.note.nv.cuinfo,"",@"SHT_NOTE"
	.sectionflags	@"SHF_NOTE_NV_CUINFO"
        /*0018*/ 	.short	0x0002
        /*001a*/ 	.short	0x0064
        /*001c*/ 	.short	0x0082
	.zero		2


//--------------------- .nv.info                  --------------------------
	.section	.nv.info,"",@"SHT_CUDA_INFO"
	.align	4


	//----- nvinfo : EIATTR_REGCOUNT
	.align		4
        /*0000*/ 	.byte	0x04, 0x2f
        /*0002*/ 	.short	(.L_1 - .L_0)
	.align		4
.L_0:
        /*0004*/ 	.word	index@(_Z13onlywarp_failPi)
        /*0008*/ 	.word	0x00000008


	//----- nvinfo : EIATTR_FRAME_SIZE
	.align		4
.L_1:
        /*000c*/ 	.byte	0x04, 0x11
        /*000e*/ 	.short	(.L_3 - .L_2)
	.align		4
.L_2:
        /*0010*/ 	.word	index@(_Z13onlywarp_failPi)
        /*0014*/ 	.word	0x00000000


	//----- nvinfo : EIATTR_MIN_STACK_SIZE
	.align		4
.L_3:
        /*0018*/ 	.byte	0x04, 0x12
        /*001a*/ 	.short	(.L_5 - .L_4)
	.align		4
.L_4:
        /*001c*/ 	.word	index@(_Z13onlywarp_failPi)
        /*0020*/ 	.word	0x00000000
.L_5:


//--------------------- .nv.compat                --------------------------
	.section	.nv.compat,"",@"SHT_CUDA_COMPAT_INFO"
	.align	4
        /*0000*/ 	.byte	0x02, 0x09, 0x00, 0x00, 0x02, 0x02, 0x01, 0x00, 0x02, 0x05, 0x05, 0x00, 0x03, 0x07, 0x01, 0x01
        /*0010*/ 	.byte	0x02, 0x03, 0x00, 0x00, 0x02, 0x06, 0x01, 0x00, 0x04, 0x0b, 0x08, 0x00, 0x09, 0x00, 0x00, 0x00
        /*0020*/ 	.byte	0x00, 0x00, 0x00, 0x00


//--------------------- .nv.info._Z13onlywarp_failPi --------------------------
	.section	.nv.info._Z13onlywarp_failPi,"",@"SHT_CUDA_INFO"
	.sectionflags	@""
	.align	4


	//----- nvinfo : EIATTR_CUDA_API_VERSION
	.align		4
        /*0000*/ 	.byte	0x04, 0x37
        /*0002*/ 	.short	(.L_7 - .L_6)
.L_6:
        /*0004*/ 	.word	0x00000082


	//----- nvinfo : EIATTR_KPARAM_INFO
	.align		4
.L_7:
        /*0008*/ 	.byte	0x04, 0x17
        /*000a*/ 	.short	(.L_9 - .L_8)
.L_8:
        /*000c*/ 	.word	0x00000000
        /*0010*/ 	.short	0x0000
        /*0012*/ 	.short	0x0000
        /*0014*/ 	.byte	0x00, 0xf5, 0x21, 0x00


	//----- nvinfo : EIATTR_SPARSE_MMA_MASK
	.align		4
.L_9:
        /*0018*/ 	.byte	0x03, 0x50
        /*001a*/ 	.short	0x0000


	//----- nvinfo : EIATTR_MAXREG_COUNT
	.align		4
        /*001c*/ 	.byte	0x03, 0x1b
        /*001e*/ 	.short	0x00ff


	//----- nvinfo : EIATTR_MERCURY_ISA_VERSION
	.align		4
        /*0020*/ 	.byte	0x03, 0x5f
        /*0022*/ 	.short	0x0101


	//----- nvinfo : EIATTR_VRC_CTA_INIT_COUNT
	.align		4
        /*0024*/ 	.byte	0x02, 0x4a
	.zero		1
	.zero		1


	//----- nvinfo : EIATTR_EXIT_INSTR_OFFSETS
	.align		4
        /*0028*/ 	.byte	0x04, 0x1c
        /*002a*/ 	.short	(.L_11 - .L_10)


	//   ....[0]....
.L_10:
        /*002c*/ 	.word	0x00000050


	//----- nvinfo : EIATTR_CBANK_PARAM_SIZE
	.align		4
.L_11:
        /*0030*/ 	.byte	0x03, 0x19
        /*0032*/ 	.short	0x0008


	//----- nvinfo : EIATTR_PARAM_CBANK
	.align		4
        /*0034*/ 	.byte	0x04, 0x0a
        /*0036*/ 	.short	(.L_13 - .L_12)
	.align		4
.L_12:
        /*0038*/ 	.word	index@(.nv.constant0._Z13onlywarp_failPi)
        /*003c*/ 	.short	0x0380
        /*003e*/ 	.short	0x0008


	//----- nvinfo : EIATTR_SW_WAR
	.align		4
.L_13:
        /*0040*/ 	.byte	0x04, 0x36
        /*0042*/ 	.short	(.L_15 - .L_14)
.L_14:
        /*0044*/ 	.word	0x00000008
.L_15:


//--------------------- .nv.callgraph             --------------------------
	.section	.nv.callgraph,"",@"SHT_CUDA_CALLGRAPH"
	.align	4
	.sectionentsize	8
	.align		4
        /*0000*/ 	.word	0x00000000
	.align		4
        /*0004*/ 	.word	0xffffffff
	.align		4
        /*0008*/ 	.word	0x00000000
	.align		4
        /*000c*/ 	.word	0xfffffffe
	.align		4
        /*0010*/ 	.word	0x00000000
	.align		4
        /*0014*/ 	.word	0xfffffffd
	.align		4
        /*0018*/ 	.word	0x00000000
	.align		4
        /*001c*/ 	.word	0xfffffffc


//--------------------- .text._Z13onlywarp_failPi --------------------------
	.section	.text._Z13onlywarp_failPi,"ax",@progbits
	.align	128
        .global         _Z13onlywarp_failPi
        .type           _Z13onlywarp_failPi,@function
        .size           _Z13onlywarp_failPi,(.L_x_1 - _Z13onlywarp_failPi)
        .other          _Z13onlywarp_failPi,@"STO_CUDA_ENTRY STV_DEFAULT"
_Z13onlywarp_failPi:
.text._Z13onlywarp_failPi:
[----:B------:R-:W-:Y:S01]  /*0000*/  LDC R1, c[0x0][0x37c] ;  /* 0x0000df00ff017b82 */ /* 0x000fe20000000800 */
[----:B------:R-:W0:Y:S07]  /*0010*/  S2R R5, SR_TID.X ;  /* 0x0000000000057919 */ /* 0x000e2e0000002100 */
[----:B------:R-:W0:Y:S01]  /*0020*/  LDC.64 R2, c[0x0][0x380] ;  /* 0x0000e000ff027b82 */ /* 0x000e220000000a00 */
[----:B------:R-:W0:Y:S02]  /*0030*/  LDCU.64 UR4, c[0x0][0x358] ;  /* 0x00006b00ff0477ac */ /* 0x000e240008000a00 */
[----:B0-----:R-:W-:Y:S01]  /*0040*/  STG.E desc[UR4][R2.64], R5 ;  /* 0x0000000502007986 */ /* 0x001fe2000c101904 */
[----:B------:R-:W-:Y:S05]  /*0050*/  EXIT ;  /* 0x000000000000794d */ /* 0x000fea0003800000 */
.L_x_0:
[----:B------:R-:W-:-:S00]  /*0060*/  BRA `(.L_x_0) ;  /* 0xfffffffc00fc7947 */ /* 0x000fc0000383ffff */
[----:B------:R-:W-:-:S00]  /*0070*/  NOP ;  /* 0x0000000000007918 */ /* 0x000fc00000000000 */
        /* <DEDUP_REMOVED lines=8> */
.L_x_1:


//--------------------- .nv.shared.reserved.0     --------------------------
	.section	.nv.shared.reserved.0,"aw",@nobits
	.weak		__nv_reservedSMEM_offset_0_alias
	.size		__nv_reservedSMEM_offset_0_alias, 0, 64
	.other		__nv_reservedSMEM_offset_0_alias,@"STO_CUDA_RESERVED_SHARED STV_DEFAULT"
__nv_reservedSMEM_offset_0_alias:
	.zero		0
	.zero		64


//--------------------- .nv.constant0._Z13onlywarp_failPi --------------------------
	.section	.nv.constant0._Z13onlywarp_failPi,"a",@progbits
	.sectionflags	@""
	.align	4
.nv.constant0._Z13onlywarp_failPi:
	.zero		904


//--------------------- SYMBOLS --------------------------

	.type		.nv.reservedSmem.offset0,@object
	.size		.nv.reservedSmem.offset0,0x4
